//
// Generated by NVIDIA NVVM Compiler
//
// Compiler Build ID: CL-36424714
// Cuda compilation tools, release 13.0, V13.0.88
// Based on NVVM 20.0.0
//

.version 9.0
.target sm_100
.address_size 64

	// .globl	_Z3fooPf

.visible .entry _Z3fooPf(
	.param .u64 .ptr .align 1 _Z3fooPf_param_0
)
{
	.reg .b32 	%r<5>;
	.reg .b32 	%f<3>;
	.reg .b64 	%rd<3>;

	ld.param.u64 	%rd1, [_Z3fooPf_param_0];
	mov.u32 	%r1, %ctaid.x;
	mov.u32 	%r2, %ntid.x;
	mov.u32 	%r3, %tid.x;
	mad.lo.s32 	%r4, %r1, %r2, %r3;
	mov.b64 	%rd2, 5;
	{ // callseq 0, 0
	.param .b64 param0;
	st.param.b64 	[param0], %rd1;
	.param .b32 param1;
	st.param.b32 	[param1], %r4;
	.param .b32 retval0;
	prototype_0 : .callprototype (.param .b32 _) _ (.param .b64 _, .param .b32 _);
	call (retval0), 
	%rd2, 
	(
	param0, 
	param1
	)
	, prototype_0;
	ld.param.f32 	%f1, [retval0];
	} // callseq 0
	ret;

}


// ===== COMPILED SASS (sm_100) =====

	.target	sm_100

	.elftype	@"ET_EXEC"


//--------------------- .note.nv.tkinfo           --------------------------
	.section	.note.nv.tkinfo,"",@"SHT_NOTE"
	.sectionflags	@"SHF_NOTE_NV_TKINFO"
	.tkinfo
        /*0018*/ 	.word	0x00000002
        /*0030*/ 	.string	""
        /*0030*/ 	.string	"ptxas"
        /*0030*/ 	.string	"Cuda compilation tools, release 13.0, V13.0.88"
        /*0030*/ 	.string	"Build cuda_13.0.r13.0/compiler.36424714_0"
        /*0030*/ 	.string	"-arch sm_100 -m 64 "



//--------------------- .note.nv.cuinfo           --------------------------
	.section	.note.nv.cuinfo,"",@"SHT_NOTE"
	.sectionflags	@"SHF_NOTE_NV_CUINFO"
        /*0018*/ 	.short	0x0002
        /*001a*/ 	.short	0x0064
        /*001c*/ 	.short	0x0082
	.zero		2


//--------------------- .nv.info                  --------------------------
	.section	.nv.info,"",@"SHT_CUDA_INFO"
	.align	4


	//----- nvinfo : EIATTR_REGCOUNT
	.align		4
        /*0000*/ 	.byte	0x04, 0x2f
        /*0002*/ 	.short	(.L_1 - .L_0)
	.align		4
.L_0:
        /*0004*/ 	.word	index@(_Z3fooPf)
        /*0008*/ 	.word	0x00000018


	//----- nvinfo : EIATTR_FRAME_SIZE
	.align		4
.L_1:
        /*000c*/ 	.byte	0x04, 0x11
        /*000e*/ 	.short	(.L_3 - .L_2)
	.align		4
.L_2:
        /*0010*/ 	.word	index@(_Z3fooPf)
        /*0014*/ 	.word	0x00000000


	//----- nvinfo : EIATTR_MIN_STACK_SIZE
	.align		4
.L_3:
        /*0018*/ 	.byte	0x04, 0x12
        /*001a*/ 	.short	(.L_5 - .L_4)
	.align		4
.L_4:
        /*001c*/ 	.word	index@(_Z3fooPf)
        /*0020*/ 	.word	0x00000000
.L_5:


//--------------------- .nv.compat                --------------------------
	.section	.nv.compat,"",@"SHT_CUDA_COMPAT_INFO"
	.align	4
        /*0000*/ 	.byte	0x02, 0x09, 0x00, 0x00, 0x02, 0x02, 0x01, 0x00, 0x02, 0x05, 0x05, 0x00, 0x03, 0x07, 0x01, 0x01
        /*0010*/ 	.byte	0x02, 0x03, 0x00, 0x00, 0x02, 0x06, 0x01, 0x00, 0x04, 0x0b, 0x08, 0x00, 0x09, 0x00, 0x00, 0x00
        /*0020*/ 	.byte	0x00, 0x00, 0x00, 0x00


//--------------------- .nv.info._Z3fooPf         --------------------------
	.section	.nv.info._Z3fooPf,"",@"SHT_CUDA_INFO"
	.sectionflags	@""
	.align	4


	//----- nvinfo : EIATTR_CUDA_API_VERSION
	.align		4
        /*0000*/ 	.byte	0x04, 0x37
        /*0002*/ 	.short	(.L_7 - .L_6)
.L_6:
        /*0004*/ 	.word	0x00000082


	//----- nvinfo : EIATTR_KPARAM_INFO
	.align		4
.L_7:
        /*0008*/ 	.byte	0x04, 0x17
        /*000a*/ 	.short	(.L_9 - .L_8)
.L_8:
        /*000c*/ 	.word	0x00000000
        /*0010*/ 	.short	0x0000
        /*0012*/ 	.short	0x0000
        /*0014*/ 	.byte	0x00, 0xf5, 0x21, 0x00


	//----- nvinfo : EIATTR_SPARSE_MMA_MASK
	.align		4
.L_9:
        /*0018*/ 	.byte	0x03, 0x50
        /*001a*/ 	.short	0x0000


	//----- nvinfo : EIATTR_MAXREG_COUNT
	.align		4
        /*001c*/ 	.byte	0x03, 0x1b
        /*001e*/ 	.short	0x00ff


	//----- nvinfo : EIATTR_MERCURY_ISA_VERSION
	.align		4
        /*0020*/ 	.byte	0x03, 0x5f
        /*0022*/ 	.short	0x0101


	//----- nvinfo : EIATTR_VRC_CTA_INIT_COUNT
	.align		4
        /*0024*/ 	.byte	0x02, 0x4a
	.zero		1
	.zero		1


	//----- nvinfo : EIATTR_EXIT_INSTR_OFFSETS
	.align		4
        /*0028*/ 	.byte	0x04, 0x1c
        /*002a*/ 	.short	(.L_11 - .L_10)


	//   ....[0]....
.L_10:
        /*002c*/ 	.word	0x000000d0


	//----- nvinfo : EIATTR_CBANK_PARAM_SIZE
	.align		4
.L_11:
        /*0030*/ 	.byte	0x03, 0x19
        /*0032*/ 	.short	0x0008


	//----- nvinfo : EIATTR_PARAM_CBANK
	.align		4
        /*0034*/ 	.byte	0x04, 0x0a
        /*0036*/ 	.short	(.L_13 - .L_12)
	.align		4
.L_12:
        /*0038*/ 	.word	index@(.nv.constant0._Z3fooPf)
        /*003c*/ 	.short	0x0380
        /*003e*/ 	.short	0x0008


	//----- nvinfo : EIATTR_SW_WAR
	.align		4
.L_13:
        /*0040*/ 	.byte	0x04, 0x36
        /*0042*/ 	.short	(.L_15 - .L_14)
.L_14:
        /*0044*/ 	.word	0x00000008
.L_15:


//--------------------- .nv.callgraph             --------------------------
	.section	.nv.callgraph,"",@"SHT_CUDA_CALLGRAPH"
	.align	4
	.sectionentsize	8
	.align		4
        /*0000*/ 	.word	0x00000000
	.align		4
        /*0004*/ 	.word	0xffffffff
	.align		4
        /*0008*/ 	.word	0x00000000
	.align		4
        /*000c*/ 	.word	0xfffffffe
	.align		4
        /*0010*/ 	.word	0x00000000
	.align		4
        /*0014*/ 	.word	0xfffffffd
	.align		4
        /*0018*/ 	.word	0x00000000
	.align		4
        /*001c*/ 	.word	0xfffffffc


//--------------------- .text._Z3fooPf            --------------------------
	.section	.text._Z3fooPf,"ax",@progbits
	.align	128
        .global         _Z3fooPf
        .type           _Z3fooPf,@function
        .size           _Z3fooPf,(.L_x_1 - _Z3fooPf)
        .other          _Z3fooPf,@"STO_CUDA_ENTRY STV_DEFAULT"
_Z3fooPf:
.text._Z3fooPf:
[----:B------:R-:W-:Y:S01]  /*0000*/  LDC R1, c[0x0][0x37c] ;  /* 0x0000df00ff017b82 */ /* 0x000fe20000000800 */
[----:B------:R-:W0:Y:S07]  /*0010*/  S2R R3, SR_TID.X ;  /* 0x0000000000037919 */ /* 0x000e2e0000002100 */
[----:B------:R-:W0:Y:S01]  /*0020*/  S2UR UR4, SR_CTAID.X ;  /* 0x00000000000479c3 */ /* 0x000e220000002500 */
[----:B------:R-:W1:Y:S07]  /*0030*/  LDCU.64 UR6, c[0x0][0x380] ;  /* 0x00007000ff0677ac */ /* 0x000e6e0008000a00 */
[----:B------:R-:W0:Y:S01]  /*0040*/  LDC R6, c[0x0][0x360] ;  /* 0x0000d800ff067b82 */ /* 0x000e220000000800 */
[----:B-1----:R-:W-:Y:S01]  /*0050*/  MOV R4, UR6 ;  /* 0x0000000600047c02 */ /* 0x002fe20008000f00 */
[----:B0-----:R-:W-:-:S02]  /*0060*/  IMAD R6, R6, UR4, R3 ;  /* 0x0000000406067c24 */ /* 0x001fc4000f8e0203 */
[----:B------:R-:W-:Y:S01]  /*0070*/  HFMA2 R3, -RZ, RZ, 0, 0 ;  /* 0x00000000ff037431 */ /* 0x000fe200000001ff */
[----:B------:R-:W-:Y:S01]  /*0080*/  MOV R5, UR7 ;  /* 0x0000000700057c02 */ /* 0x000fe20008000f00 */
[----:B------:R-:W-:Y:S01]  /*0090*/  IMAD.MOV.U32 R2, RZ, RZ, 0x5 ;  /* 0x00000005ff027424 */ /* 0x000fe200078e00ff */
[----:B------:R-:W-:Y:S01]  /*00a0*/  MOV R20, 0xd0 ;  /* 0x000000d000147802 */ /* 0x000fe20000000f00 */
[----:B------:R-:W-:-:S07]  /*00b0*/  IMAD.MOV.U32 R21, RZ, RZ, 0x0 ;  /* 0x00000000ff157424 */ /* 0x000fce00078e00ff */
[----:B------:R-:W-:Y:S05]  /*00c0*/  CALL.REL.NOINC R2 `(_Z3fooPf) ;  /* 0xfffffffc02cc7344 */ /* 0x000fea0003c3ffff */
[----:B------:R-:W-:Y:S05]  /*00d0*/  EXIT ;  /* 0x000000000000794d */ /* 0x000fea0003800000 */
.L_x_0:
[----:B------:R-:W-:-:S00]  /*00e0*/  BRA `(.L_x_0) ;  /* 0xfffffffc00fc7947 */ /* 0x000fc0000383ffff */
[----:B------:R-:W-:-:S00]  /*00f0*/  NOP ;  /* 0x0000000000007918 */ /* 0x000fc00000000000 */
        /* <DEDUP_REMOVED lines=8> */
.L_x_1:


//--------------------- .nv.shared.reserved.0     --------------------------
	.section	.nv.shared.reserved.0,"aw",@nobits
	.weak		__nv_reservedSMEM_offset_0_alias
	.size		__nv_reservedSMEM_offset_0_alias, 0, 64
	.other		__nv_reservedSMEM_offset_0_alias,@"STO_CUDA_RESERVED_SHARED STV_DEFAULT"
__nv_reservedSMEM_offset_0_alias:
	.zero		0
	.zero		64


//--------------------- .nv.constant0._Z3fooPf    --------------------------
	.section	.nv.constant0._Z3fooPf,"a",@progbits
	.sectionflags	@""
	.align	4
.nv.constant0._Z3fooPf:
	.zero		904


//--------------------- SYMBOLS --------------------------

	.type		.nv.reservedSmem.offset0,@object
	.size		.nv.reservedSmem.offset0,0x4
